//
// Generated by NVIDIA NVVM Compiler
//
// Compiler Build ID: CL-36424714
// Cuda compilation tools, release 13.0, V13.0.88
// Based on NVVM 20.0.0
//

.version 9.0
.target sm_100
.address_size 64

	// .globl	_Z8helloGPUv
.extern .func  (.param .b32 func_retval0) vprintf
(
	.param .b64 vprintf_param_0,
	.param .b64 vprintf_param_1
)
;
.global .align 1 .b8 $str[22] = {72, 101, 108, 108, 111, 32, 32, 102, 114, 111, 109, 32, 116, 104, 101, 32, 71, 80, 85, 46, 10};

.visible .entry _Z8helloGPUv()
{
	.reg .b32 	%r<3>;
	.reg .b64 	%rd<3>;

	mov.u64 	%rd1, $str;
	cvta.global.u64 	%rd2, %rd1;
	{ // callseq 0, 0
	.param .b64 param0;
	st.param.b64 	[param0], %rd2;
	.param .b64 param1;
	st.param.b64 	[param1], 0;
	.param .b32 retval0;
	call.uni (retval0), 
	vprintf, 
	(
	param0, 
	param1
	);
	ld.param.b32 	%r1, [retval0];
	} // callseq 0
	ret;

}


// ===== COMPILED SASS (sm_100) =====

	.target	sm_100

	.elftype	@"ET_EXEC"


//--------------------- .note.nv.tkinfo           --------------------------
	.section	.note.nv.tkinfo,"",@"SHT_NOTE"
	.sectionflags	@"SHF_NOTE_NV_TKINFO"
	.tkinfo
        /*0018*/ 	.word	0x00000002
        /*0030*/ 	.string	""
        /*0030*/ 	.string	"ptxas"
        /*0030*/ 	.string	"Cuda compilation tools, release 13.0, V13.0.88"
        /*0030*/ 	.string	"Build cuda_13.0.r13.0/compiler.36424714_0"
        /*0030*/ 	.string	"-arch sm_100 -m 64 "



//--------------------- .note.nv.cuinfo           --------------------------
	.section	.note.nv.cuinfo,"",@"SHT_NOTE"
	.sectionflags	@"SHF_NOTE_NV_CUINFO"
        /*0018*/ 	.short	0x0002
        /*001a*/ 	.short	0x0064
        /*001c*/ 	.short	0x0082
	.zero		2


//--------------------- .nv.info                  --------------------------
	.section	.nv.info,"",@"SHT_CUDA_INFO"
	.align	4


	//----- nvinfo : EIATTR_REGCOUNT
	.align		4
        /*0000*/ 	.byte	0x04, 0x2f
        /*0002*/ 	.short	(.L_2 - .L_1)
	.align		4
.L_1:
        /*0004*/ 	.word	index@(_Z8helloGPUv)
        /*0008*/ 	.word	0x00000018


	//----- nvinfo : EIATTR_FRAME_SIZE
	.align		4
.L_2:
        /*000c*/ 	.byte	0x04, 0x11
        /*000e*/ 	.short	(.L_4 - .L_3)
	.align		4
.L_3:
        /*0010*/ 	.word	index@(_Z8helloGPUv)
        /*0014*/ 	.word	0x00000000


	//----- nvinfo : EIATTR_MIN_STACK_SIZE
	.align		4
.L_4:
        /*0018*/ 	.byte	0x04, 0x12
        /*001a*/ 	.short	(.L_6 - .L_5)
	.align		4
.L_5:
        /*001c*/ 	.word	index@(_Z8helloGPUv)
        /*0020*/ 	.word	0x00000000
.L_6:


//--------------------- .nv.compat                --------------------------
	.section	.nv.compat,"",@"SHT_CUDA_COMPAT_INFO"
	.align	4
        /*0000*/ 	.byte	0x02, 0x09, 0x00, 0x00, 0x02, 0x02, 0x01, 0x00, 0x02, 0x05, 0x05, 0x00, 0x03, 0x07, 0x01, 0x01
        /*0010*/ 	.byte	0x02, 0x03, 0x00, 0x00, 0x02, 0x06, 0x01, 0x00, 0x04, 0x0b, 0x08, 0x00, 0x09, 0x00, 0x00, 0x00
        /*0020*/ 	.byte	0x00, 0x00, 0x00, 0x00


//--------------------- .nv.info._Z8helloGPUv     --------------------------
	.section	.nv.info._Z8helloGPUv,"",@"SHT_CUDA_INFO"
	.sectionflags	@""
	.align	4


	//----- nvinfo : EIATTR_CUDA_API_VERSION
	.align		4
        /*0000*/ 	.byte	0x04, 0x37
        /*0002*/ 	.short	(.L_8 - .L_7)
.L_7:
        /*0004*/ 	.word	0x00000082


	//----- nvinfo : EIATTR_SPARSE_MMA_MASK
	.align		4
.L_8:
        /*0008*/ 	.byte	0x03, 0x50
        /*000a*/ 	.short	0x0000


	//----- nvinfo : EIATTR_MAXREG_COUNT
	.align		4
        /*000c*/ 	.byte	0x03, 0x1b
        /*000e*/ 	.short	0x00ff


	//----- nvinfo : EIATTR_EXTERNS
	.align		4
        /*0010*/ 	.byte	0x04, 0x0f
        /*0012*/ 	.short	(.L_10 - .L_9)


	//   ....[0]....
	.align		4
.L_9:
        /*0014*/ 	.word	index@(vprintf)


	//----- nvinfo : EIATTR_MERCURY_ISA_VERSION
	.align		4
.L_10:
        /*0018*/ 	.byte	0x03, 0x5f
        /*001a*/ 	.short	0x0101


	//----- nvinfo : EIATTR_VRC_CTA_INIT_COUNT
	.align		4
        /*001c*/ 	.byte	0x02, 0x4a
	.zero		1
	.zero		1


	//----- nvinfo : EIATTR_SYSCALL_OFFSETS
	.align		4
        /*0020*/ 	.byte	0x04, 0x46
        /*0022*/ 	.short	(.L_12 - .L_11)


	//   ....[0]....
.L_11:
        /*0024*/ 	.word	0x00000080


	//----- nvinfo : EIATTR_EXIT_INSTR_OFFSETS
	.align		4
.L_12:
        /*0028*/ 	.byte	0x04, 0x1c
        /*002a*/ 	.short	(.L_14 - .L_13)


	//   ....[0]....
.L_13:
        /*002c*/ 	.word	0x00000090


	//----- nvinfo : EIATTR_SW_WAR
	.align		4
.L_14:
        /*0030*/ 	.byte	0x04, 0x36
        /*0032*/ 	.short	(.L_16 - .L_15)
.L_15:
        /*0034*/ 	.word	0x00000008
.L_16:


//--------------------- .nv.callgraph             --------------------------
	.section	.nv.callgraph,"",@"SHT_CUDA_CALLGRAPH"
	.align	4
	.sectionentsize	8
	.align		4
        /*0000*/ 	.word	0x00000000
	.align		4
        /*0004*/ 	.word	0xffffffff
	.align		4
        /*0008*/ 	.word	index@(_Z8helloGPUv)
	.align		4
        /*000c*/ 	.word	index@(vprintf)
	.align		4
        /*0010*/ 	.word	0x00000000
	.align		4
        /*0014*/ 	.word	0xfffffffe
	.align		4
        /*0018*/ 	.word	0x00000000
	.align		4
        /*001c*/ 	.word	0xfffffffd
	.align		4
        /*0020*/ 	.word	0x00000000
	.align		4
        /*0024*/ 	.word	0xfffffffc


//--------------------- .nv.constant4             --------------------------
	.section	.nv.constant4,"a",@progbits
	.align	8
	.align		8
.nv.constant4:
        /*0000*/ 	.dword	vprintf
	.align		8
        /*0008*/ 	.dword	$str


//--------------------- .text._Z8helloGPUv        --------------------------
	.section	.text._Z8helloGPUv,"ax",@progbits
	.align	128
        .global         _Z8helloGPUv
        .type           _Z8helloGPUv,@function
        .size           _Z8helloGPUv,(.L_x_2 - _Z8helloGPUv)
        .other          _Z8helloGPUv,@"STO_CUDA_ENTRY STV_DEFAULT"
_Z8helloGPUv:
.text._Z8helloGPUv:
[----:B------:R-:W0:Y:S01]  /*0000*/  LDC R1, c[0x0][0x37c] ;  /* 0x0000df00ff017b82 */ /* 0x000e220000000800 */
[----:B------:R-:W-:Y:S01]  /*0010*/  MOV R0, 0x0 ;  /* 0x0000000000007802 */ /* 0x000fe20000000f00 */
[----:B------:R-:W1:Y:S01]  /*0020*/  LDCU.64 UR4, c[0x4][0x8] ;  /* 0x01000100ff0477ac */ /* 0x000e620008000a00 */
[----:B------:R-:W-:-:S05]  /*0030*/  CS2R R6, SRZ ;  /* 0x0000000000067805 */ /* 0x000fca000001ff00 */
[----:B------:R2:W3:Y:S01]  /*0040*/  LDC.64 R2, c[0x4][R0] ;  /* 0x0100000000027b82 */ /* 0x0004e20000000a00 */
[----:B-1----:R-:W-:Y:S02]  /*0050*/  IMAD.U32 R4, RZ, RZ, UR4 ;  /* 0x00000004ff047e24 */ /* 0x002fe4000f8e00ff */
[----:B--2---:R-:W-:-:S07]  /*0060*/  IMAD.U32 R5, RZ, RZ, UR5 ;  /* 0x00000005ff057e24 */ /* 0x004fce000f8e00ff */
[----:B------:R-:W-:-:S07]  /*0070*/  LEPC R20, `(.L_x_0) ;  /* 0x000000001014794e */ /* 0x000fce0000000000 */
[----:B0--3--:R-:W-:Y:S05]  /*0080*/  CALL.ABS.NOINC R2 ;  /* 0x0000000002007343 */ /* 0x009fea0003c00000 */
.L_x_0:
[----:B------:R-:W-:Y:S05]  /*0090*/  EXIT ;  /* 0x000000000000794d */ /* 0x000fea0003800000 */
.L_x_1:
[----:B------:R-:W-:-:S00]  /*00a0*/  BRA `(.L_x_1) ;  /* 0xfffffffc00fc7947 */ /* 0x000fc0000383ffff */
[----:B------:R-:W-:-:S00]  /*00b0*/  NOP ;  /* 0x0000000000007918 */ /* 0x000fc00000000000 */
        /* <DEDUP_REMOVED lines=12> */
.L_x_2:


//--------------------- .nv.global.init           --------------------------
	.section	.nv.global.init,"aw",@progbits
.nv.global.init:
	.type		$str,@object
	.size		$str,(.L_0 - $str)
$str:
        /*0000*/ 	.byte	0x48, 0x65, 0x6c, 0x6c, 0x6f, 0x20, 0x20, 0x66, 0x72, 0x6f, 0x6d, 0x20, 0x74, 0x68, 0x65, 0x20
        /*0010*/ 	.byte	0x47, 0x50, 0x55, 0x2e, 0x0a, 0x00
.L_0:


//--------------------- .nv.shared.reserved.0     --------------------------
	.section	.nv.shared.reserved.0,"aw",@nobits
	.weak		__nv_reservedSMEM_offset_0_alias
	.size		__nv_reservedSMEM_offset_0_alias, 0, 64
	.other		__nv_reservedSMEM_offset_0_alias,@"STO_CUDA_RESERVED_SHARED STV_DEFAULT"
__nv_reservedSMEM_offset_0_alias:
	.zero		0
	.zero		64


//--------------------- .nv.constant0._Z8helloGPUv --------------------------
	.section	.nv.constant0._Z8helloGPUv,"a",@progbits
	.sectionflags	@""
	.align	4
.nv.constant0._Z8helloGPUv:
	.zero		896


//--------------------- SYMBOLS --------------------------

	.type		.nv.reservedSmem.offset0,@object
	.size		.nv.reservedSmem.offset0,0x4
	.type		vprintf,@function
